//
// Generated by NVIDIA NVVM Compiler
//
// Compiler Build ID: CL-36424714
// Cuda compilation tools, release 13.0, V13.0.88
// Based on NVVM 20.0.0
//

.version 9.0
.target sm_100
.address_size 64

	// .globl	_Z12embed_kernelPhS_i

.visible .entry _Z12embed_kernelPhS_i(
	.param .u64 .ptr .align 1 _Z12embed_kernelPhS_i_param_0,
	.param .u64 .ptr .align 1 _Z12embed_kernelPhS_i_param_1,
	.param .u32 _Z12embed_kernelPhS_i_param_2
)
{
	.reg .pred 	%p<2>;
	.reg .b16 	%rs<20>;
	.reg .b32 	%r<7>;
	.reg .b64 	%rd<9>;

	ld.param.u64 	%rd1, [_Z12embed_kernelPhS_i_param_0];
	ld.param.u64 	%rd2, [_Z12embed_kernelPhS_i_param_1];
	ld.param.u32 	%r2, [_Z12embed_kernelPhS_i_param_2];
	mov.u32 	%r3, %ctaid.x;
	mov.u32 	%r4, %ntid.x;
	mov.u32 	%r5, %tid.x;
	mad.lo.s32 	%r1, %r3, %r4, %r5;
	setp.ge.s32 	%p1, %r1, %r2;
	@%p1 bra 	$L__BB0_2;
	cvta.to.global.u64 	%rd3, %rd2;
	cvta.to.global.u64 	%rd4, %rd1;
	cvt.s64.s32 	%rd5, %r1;
	add.s64 	%rd6, %rd4, %rd5;
	shl.b32 	%r6, %r1, 2;
	ld.global.u8 	%rs1, [%rd6];
	shr.u16 	%rs2, %rs1, 6;
	cvt.s64.s32 	%rd7, %r6;
	add.s64 	%rd8, %rd3, %rd7;
	ld.global.u8 	%rs3, [%rd8];
	and.b16  	%rs4, %rs3, 252;
	or.b16  	%rs5, %rs4, %rs2;
	st.global.u8 	[%rd8], %rs5;
	shr.u16 	%rs6, %rs1, 4;
	and.b16  	%rs7, %rs6, 3;
	ld.global.u8 	%rs8, [%rd8+1];
	and.b16  	%rs9, %rs8, 252;
	or.b16  	%rs10, %rs9, %rs7;
	st.global.u8 	[%rd8+1], %rs10;
	shr.u16 	%rs11, %rs1, 2;
	and.b16  	%rs12, %rs11, 3;
	ld.global.u8 	%rs13, [%rd8+2];
	and.b16  	%rs14, %rs13, 252;
	or.b16  	%rs15, %rs14, %rs12;
	st.global.u8 	[%rd8+2], %rs15;
	and.b16  	%rs16, %rs1, 3;
	ld.global.u8 	%rs17, [%rd8+3];
	and.b16  	%rs18, %rs17, 252;
	or.b16  	%rs19, %rs18, %rs16;
	st.global.u8 	[%rd8+3], %rs19;
$L__BB0_2:
	ret;

}
	// .globl	_Z14extract_kernelPhS_i
.visible .entry _Z14extract_kernelPhS_i(
	.param .u64 .ptr .align 1 _Z14extract_kernelPhS_i_param_0,
	.param .u64 .ptr .align 1 _Z14extract_kernelPhS_i_param_1,
	.param .u32 _Z14extract_kernelPhS_i_param_2
)
{
	.reg .pred 	%p<2>;
	.reg .b16 	%rs<14>;
	.reg .b32 	%r<7>;
	.reg .b64 	%rd<9>;

	ld.param.u64 	%rd1, [_Z14extract_kernelPhS_i_param_0];
	ld.param.u64 	%rd2, [_Z14extract_kernelPhS_i_param_1];
	ld.param.u32 	%r2, [_Z14extract_kernelPhS_i_param_2];
	mov.u32 	%r3, %ctaid.x;
	mov.u32 	%r4, %ntid.x;
	mov.u32 	%r5, %tid.x;
	mad.lo.s32 	%r1, %r3, %r4, %r5;
	setp.ge.s32 	%p1, %r1, %r2;
	@%p1 bra 	$L__BB1_2;
	cvta.to.global.u64 	%rd3, %rd2;
	cvta.to.global.u64 	%rd4, %rd1;
	shl.b32 	%r6, %r1, 2;
	cvt.s64.s32 	%rd5, %r6;
	add.s64 	%rd6, %rd4, %rd5;
	ld.global.u8 	%rs1, [%rd6];
	shl.b16 	%rs2, %rs1, 6;
	ld.global.u8 	%rs3, [%rd6+1];
	shl.b16 	%rs4, %rs3, 4;
	and.b16  	%rs5, %rs4, 48;
	or.b16  	%rs6, %rs2, %rs5;
	ld.global.u8 	%rs7, [%rd6+2];
	shl.b16 	%rs8, %rs7, 2;
	and.b16  	%rs9, %rs8, 12;
	or.b16  	%rs10, %rs6, %rs9;
	ld.global.u8 	%rs11, [%rd6+3];
	and.b16  	%rs12, %rs11, 3;
	or.b16  	%rs13, %rs10, %rs12;
	cvt.s64.s32 	%rd7, %r1;
	add.s64 	%rd8, %rd3, %rd7;
	st.global.u8 	[%rd8], %rs13;
$L__BB1_2:
	ret;

}


// ===== COMPILED SASS (sm_100) =====

	.target	sm_100

	.elftype	@"ET_EXEC"


//--------------------- .note.nv.tkinfo           --------------------------
	.section	.note.nv.tkinfo,"",@"SHT_NOTE"
	.sectionflags	@"SHF_NOTE_NV_TKINFO"
	.tkinfo
        /*0018*/ 	.word	0x00000002
        /*0030*/ 	.string	""
        /*0030*/ 	.string	"ptxas"
        /*0030*/ 	.string	"Cuda compilation tools, release 13.0, V13.0.88"
        /*0030*/ 	.string	"Build cuda_13.0.r13.0/compiler.36424714_0"
        /*0030*/ 	.string	"-arch sm_100 -m 64 "



//--------------------- .note.nv.cuinfo           --------------------------
	.section	.note.nv.cuinfo,"",@"SHT_NOTE"
	.sectionflags	@"SHF_NOTE_NV_CUINFO"
        /*0018*/ 	.short	0x0002
        /*001a*/ 	.short	0x0064
        /*001c*/ 	.short	0x0082
	.zero		2


//--------------------- .nv.info                  --------------------------
	.section	.nv.info,"",@"SHT_CUDA_INFO"
	.align	4


	//----- nvinfo : EIATTR_REGCOUNT
	.align		4
        /*0000*/ 	.byte	0x04, 0x2f
        /*0002*/ 	.short	(.L_1 - .L_0)
	.align		4
.L_0:
        /*0004*/ 	.word	index@(_Z12embed_kernelPhS_i)
        /*0008*/ 	.word	0x00000010


	//----- nvinfo : EIATTR_FRAME_SIZE
	.align		4
.L_1:
        /*000c*/ 	.byte	0x04, 0x11
        /*000e*/ 	.short	(.L_3 - .L_2)
	.align		4
.L_2:
        /*0010*/ 	.word	index@(_Z12embed_kernelPhS_i)
        /*0014*/ 	.word	0x00000000


	//----- nvinfo : EIATTR_REGCOUNT
	.align		4
.L_3:
        /*0018*/ 	.byte	0x04, 0x2f
        /*001a*/ 	.short	(.L_5 - .L_4)
	.align		4
.L_4:
        /*001c*/ 	.word	index@(_Z14extract_kernelPhS_i)
        /*0020*/ 	.word	0x0000000b


	//----- nvinfo : EIATTR_FRAME_SIZE
	.align		4
.L_5:
        /*0024*/ 	.byte	0x04, 0x11
        /*0026*/ 	.short	(.L_7 - .L_6)
	.align		4
.L_6:
        /*0028*/ 	.word	index@(_Z14extract_kernelPhS_i)
        /*002c*/ 	.word	0x00000000


	//----- nvinfo : EIATTR_MIN_STACK_SIZE
	.align		4
.L_7:
        /*0030*/ 	.byte	0x04, 0x12
        /*0032*/ 	.short	(.L_9 - .L_8)
	.align		4
.L_8:
        /*0034*/ 	.word	index@(_Z14extract_kernelPhS_i)
        /*0038*/ 	.word	0x00000000


	//----- nvinfo : EIATTR_MIN_STACK_SIZE
	.align		4
.L_9:
        /*003c*/ 	.byte	0x04, 0x12
        /*003e*/ 	.short	(.L_11 - .L_10)
	.align		4
.L_10:
        /*0040*/ 	.word	index@(_Z12embed_kernelPhS_i)
        /*0044*/ 	.word	0x00000000
.L_11:


//--------------------- .nv.compat                --------------------------
	.section	.nv.compat,"",@"SHT_CUDA_COMPAT_INFO"
	.align	4
        /*0000*/ 	.byte	0x02, 0x09, 0x00, 0x00, 0x02, 0x02, 0x01, 0x00, 0x02, 0x05, 0x05, 0x00, 0x03, 0x07, 0x01, 0x01
        /*0010*/ 	.byte	0x02, 0x03, 0x00, 0x00, 0x02, 0x06, 0x01, 0x00, 0x04, 0x0b, 0x08, 0x00, 0x09, 0x00, 0x00, 0x00
        /*0020*/ 	.byte	0x00, 0x00, 0x00, 0x00


//--------------------- .nv.info._Z14extract_kernelPhS_i --------------------------
	.section	.nv.info._Z14extract_kernelPhS_i,"",@"SHT_CUDA_INFO"
	.sectionflags	@""
	.align	4


	//----- nvinfo : EIATTR_CUDA_API_VERSION
	.align		4
        /*0000*/ 	.byte	0x04, 0x37
        /*0002*/ 	.short	(.L_13 - .L_12)
.L_12:
        /*0004*/ 	.word	0x00000082


	//----- nvinfo : EIATTR_KPARAM_INFO
	.align		4
.L_13:
        /*0008*/ 	.byte	0x04, 0x17
        /*000a*/ 	.short	(.L_15 - .L_14)
.L_14:
        /*000c*/ 	.word	0x00000000
        /*0010*/ 	.short	0x0002
        /*0012*/ 	.short	0x0010
        /*0014*/ 	.byte	0x00, 0xf0, 0x11, 0x00


	//----- nvinfo : EIATTR_KPARAM_INFO
	.align		4
.L_15:
        /*0018*/ 	.byte	0x04, 0x17
        /*001a*/ 	.short	(.L_17 - .L_16)
.L_16:
        /*001c*/ 	.word	0x00000000
        /*0020*/ 	.short	0x0001
        /*0022*/ 	.short	0x0008
        /*0024*/ 	.byte	0x00, 0xf5, 0x21, 0x00


	//----- nvinfo : EIATTR_KPARAM_INFO
	.align		4
.L_17:
        /*0028*/ 	.byte	0x04, 0x17
        /*002a*/ 	.short	(.L_19 - .L_18)
.L_18:
        /*002c*/ 	.word	0x00000000
        /*0030*/ 	.short	0x0000
        /*0032*/ 	.short	0x0000
        /*0034*/ 	.byte	0x00, 0xf5, 0x21, 0x00


	//----- nvinfo : EIATTR_SPARSE_MMA_MASK
	.align		4
.L_19:
        /*0038*/ 	.byte	0x03, 0x50
        /*003a*/ 	.short	0x0000


	//----- nvinfo : EIATTR_MAXREG_COUNT
	.align		4
        /*003c*/ 	.byte	0x03, 0x1b
        /*003e*/ 	.short	0x00ff


	//----- nvinfo : EIATTR_MERCURY_ISA_VERSION
	.align		4
        /*0040*/ 	.byte	0x03, 0x5f
        /*0042*/ 	.short	0x0101


	//----- nvinfo : EIATTR_VRC_CTA_INIT_COUNT
	.align		4
        /*0044*/ 	.byte	0x02, 0x4a
	.zero		1
	.zero		1


	//----- nvinfo : EIATTR_EXIT_INSTR_OFFSETS
	.align		4
        /*0048*/ 	.byte	0x04, 0x1c
        /*004a*/ 	.short	(.L_21 - .L_20)


	//   ....[0]....
.L_20:
        /*004c*/ 	.word	0x00000070


	//   ....[1]....
        /*0050*/ 	.word	0x000001b0


	//----- nvinfo : EIATTR_CBANK_PARAM_SIZE
	.align		4
.L_21:
        /*0054*/ 	.byte	0x03, 0x19
        /*0056*/ 	.short	0x0014


	//----- nvinfo : EIATTR_PARAM_CBANK
	.align		4
        /*0058*/ 	.byte	0x04, 0x0a
        /*005a*/ 	.short	(.L_23 - .L_22)
	.align		4
.L_22:
        /*005c*/ 	.word	index@(.nv.constant0._Z14extract_kernelPhS_i)
        /*0060*/ 	.short	0x0380
        /*0062*/ 	.short	0x0014


	//----- nvinfo : EIATTR_SW_WAR
	.align		4
.L_23:
        /*0064*/ 	.byte	0x04, 0x36
        /*0066*/ 	.short	(.L_25 - .L_24)
.L_24:
        /*0068*/ 	.word	0x00000008
.L_25:


//--------------------- .nv.info._Z12embed_kernelPhS_i --------------------------
	.section	.nv.info._Z12embed_kernelPhS_i,"",@"SHT_CUDA_INFO"
	.sectionflags	@""
	.align	4


	//----- nvinfo : EIATTR_CUDA_API_VERSION
	.align		4
        /*0000*/ 	.byte	0x04, 0x37
        /*0002*/ 	.short	(.L_27 - .L_26)
.L_26:
        /*0004*/ 	.word	0x00000082


	//----- nvinfo : EIATTR_KPARAM_INFO
	.align		4
.L_27:
        /*0008*/ 	.byte	0x04, 0x17
        /*000a*/ 	.short	(.L_29 - .L_28)
.L_28:
        /*000c*/ 	.word	0x00000000
        /*0010*/ 	.short	0x0002
        /*0012*/ 	.short	0x0010
        /*0014*/ 	.byte	0x00, 0xf0, 0x11, 0x00


	//----- nvinfo : EIATTR_KPARAM_INFO
	.align		4
.L_29:
        /*0018*/ 	.byte	0x04, 0x17
        /*001a*/ 	.short	(.L_31 - .L_30)
.L_30:
        /*001c*/ 	.word	0x00000000
        /*0020*/ 	.short	0x0001
        /*0022*/ 	.short	0x0008
        /*0024*/ 	.byte	0x00, 0xf5, 0x21, 0x00


	//----- nvinfo : EIATTR_KPARAM_INFO
	.align		4
.L_31:
        /*0028*/ 	.byte	0x04, 0x17
        /*002a*/ 	.short	(.L_33 - .L_32)
.L_32:
        /*002c*/ 	.word	0x00000000
        /*0030*/ 	.short	0x0000
        /*0032*/ 	.short	0x0000
        /*0034*/ 	.byte	0x00, 0xf5, 0x21, 0x00


	//----- nvinfo : EIATTR_SPARSE_MMA_MASK
	.align		4
.L_33:
        /*0038*/ 	.byte	0x03, 0x50
        /*003a*/ 	.short	0x0000


	//----- nvinfo : EIATTR_MAXREG_COUNT
	.align		4
        /*003c*/ 	.byte	0x03, 0x1b
        /*003e*/ 	.short	0x00ff


	//----- nvinfo : EIATTR_MERCURY_ISA_VERSION
	.align		4
        /*0040*/ 	.byte	0x03, 0x5f
        /*0042*/ 	.short	0x0101


	//----- nvinfo : EIATTR_VRC_CTA_INIT_COUNT
	.align		4
        /*0044*/ 	.byte	0x02, 0x4a
	.zero		1
	.zero		1


	//----- nvinfo : EIATTR_EXIT_INSTR_OFFSETS
	.align		4
        /*0048*/ 	.byte	0x04, 0x1c
        /*004a*/ 	.short	(.L_35 - .L_34)


	//   ....[0]....
.L_34:
        /*004c*/ 	.word	0x00000070


	//   ....[1]....
        /*0050*/ 	.word	0x00000220


	//----- nvinfo : EIATTR_CBANK_PARAM_SIZE
	.align		4
.L_35:
        /*0054*/ 	.byte	0x03, 0x19
        /*0056*/ 	.short	0x0014


	//----- nvinfo : EIATTR_PARAM_CBANK
	.align		4
        /*0058*/ 	.byte	0x04, 0x0a
        /*005a*/ 	.short	(.L_37 - .L_36)
	.align		4
.L_36:
        /*005c*/ 	.word	index@(.nv.constant0._Z12embed_kernelPhS_i)
        /*0060*/ 	.short	0x0380
        /*0062*/ 	.short	0x0014


	//----- nvinfo : EIATTR_SW_WAR
	.align		4
.L_37:
        /*0064*/ 	.byte	0x04, 0x36
        /*0066*/ 	.short	(.L_39 - .L_38)
.L_38:
        /*0068*/ 	.word	0x00000008
.L_39:


//--------------------- .nv.callgraph             --------------------------
	.section	.nv.callgraph,"",@"SHT_CUDA_CALLGRAPH"
	.align	4
	.sectionentsize	8
	.align		4
        /*0000*/ 	.word	0x00000000
	.align		4
        /*0004*/ 	.word	0xffffffff
	.align		4
        /*0008*/ 	.word	0x00000000
	.align		4
        /*000c*/ 	.word	0xfffffffe
	.align		4
        /*0010*/ 	.word	0x00000000
	.align		4
        /*0014*/ 	.word	0xfffffffd
	.align		4
        /*0018*/ 	.word	0x00000000
	.align		4
        /*001c*/ 	.word	0xfffffffc


//--------------------- .text._Z14extract_kernelPhS_i --------------------------
	.section	.text._Z14extract_kernelPhS_i,"ax",@progbits
	.align	128
        .global         _Z14extract_kernelPhS_i
        .type           _Z14extract_kernelPhS_i,@function
        .size           _Z14extract_kernelPhS_i,(.L_x_2 - _Z14extract_kernelPhS_i)
        .other          _Z14extract_kernelPhS_i,@"STO_CUDA_ENTRY STV_DEFAULT"
_Z14extract_kernelPhS_i:
.text._Z14extract_kernelPhS_i:
[----:B------:R-:W-:Y:S01]  /*0000*/  LDC R1, c[0x0][0x37c] ;  /* 0x0000df00ff017b82 */ /* 0x000fe20000000800 */
[----:B------:R-:W0:Y:S07]  /*0010*/  S2R R3, SR_TID.X ;  /* 0x0000000000037919 */ /* 0x000e2e0000002100 */
[----:B------:R-:W0:Y:S01]  /*0020*/  S2UR UR4, SR_CTAID.X ;  /* 0x00000000000479c3 */ /* 0x000e220000002500 */
[----:B------:R-:W1:Y:S07]  /*0030*/  LDCU UR5, c[0x0][0x390] ;  /* 0x00007200ff0577ac */ /* 0x000e6e0008000800 */
[----:B------:R-:W0:Y:S02]  /*0040*/  LDC R0, c[0x0][0x360] ;  /* 0x0000d800ff007b82 */ /* 0x000e240000000800 */
[----:B0-----:R-:W-:-:S05]  /*0050*/  IMAD R0, R0, UR4, R3 ;  /* 0x0000000400007c24 */ /* 0x001fca000f8e0203 */
[----:B-1----:R-:W-:-:S13]  /*0060*/  ISETP.GE.AND P0, PT, R0, UR5, PT ;  /* 0x0000000500007c0c */ /* 0x002fda000bf06270 */
[----:B------:R-:W-:Y:S05]  /*0070*/  @P0 EXIT ;  /* 0x000000000000094d */ /* 0x000fea0003800000 */
[----:B------:R-:W0:Y:S01]  /*0080*/  LDCU.128 UR8, c[0x0][0x380] ;  /* 0x00007000ff0877ac */ /* 0x000e220008000c00 */
[----:B------:R-:W-:Y:S01]  /*0090*/  IMAD.SHL.U32 R3, R0, 0x4, RZ ;  /* 0x0000000400037824 */ /* 0x000fe200078e00ff */
[----:B------:R-:W1:Y:S04]  /*00a0*/  LDCU.64 UR4, c[0x0][0x358] ;  /* 0x00006b00ff0477ac */ /* 0x000e680008000a00 */
[----:B0-----:R-:W-:-:S04]  /*00b0*/  IADD3 R2, P0, PT, R3, UR8, RZ ;  /* 0x0000000803027c10 */ /* 0x001fc8000ff1e0ff */
[----:B------:R-:W-:-:S05]  /*00c0*/  LEA.HI.X.SX32 R3, R3, UR9, 0x1, P0 ;  /* 0x0000000903037c11 */ /* 0x000fca00080f0eff */
[----:B-1----:R-:W2:Y:S04]  /*00d0*/  LDG.E.U8 R5, desc[UR4][R2.64+0x1] ;  /* 0x0000010402057981 */ /* 0x002ea8000c1e1100 */
[----:B------:R-:W3:Y:S04]  /*00e0*/  LDG.E.U8 R6, desc[UR4][R2.64+0x2] ;  /* 0x0000020402067981 */ /* 0x000ee8000c1e1100 */
[----:B------:R-:W4:Y:S04]  /*00f0*/  LDG.E.U8 R4, desc[UR4][R2.64] ;  /* 0x0000000402047981 */ /* 0x000f28000c1e1100 */
[----:B------:R-:W5:Y:S01]  /*0100*/  LDG.E.U8 R8, desc[UR4][R2.64+0x3] ;  /* 0x0000030402087981 */ /* 0x000f62000c1e1100 */
[----:B--2---:R-:W-:-:S02]  /*0110*/  IMAD.SHL.U32 R5, R5, 0x10, RZ ;  /* 0x0000001005057824 */ /* 0x004fc400078e00ff */
[----:B---3--:R-:W-:-:S03]  /*0120*/  IMAD.SHL.U32 R7, R6, 0x4, RZ ;  /* 0x0000000406077824 */ /* 0x008fc600078e00ff */
[----:B------:R-:W-:Y:S02]  /*0130*/  LOP3.LUT R5, R5, 0x30, RZ, 0xc0, !PT ;  /* 0x0000003005057812 */ /* 0x000fe400078ec0ff */
[----:B------:R-:W-:-:S03]  /*0140*/  LOP3.LUT R7, R7, 0xc, RZ, 0xc0, !PT ;  /* 0x0000000c07077812 */ /* 0x000fc600078ec0ff */
[----:B----4-:R-:W-:Y:S01]  /*0150*/  IMAD R6, R4, 0x40, R5 ;  /* 0x0000004004067824 */ /* 0x010fe200078e0205 */
[----:B------:R-:W-:Y:S02]  /*0160*/  IADD3 R4, P0, PT, R0, UR10, RZ ;  /* 0x0000000a00047c10 */ /* 0x000fe4000ff1e0ff */
[----:B-----5:R-:W-:Y:S02]  /*0170*/  LOP3.LUT R8, R8, 0x3, RZ, 0xc0, !PT ;  /* 0x0000000308087812 */ /* 0x020fe400078ec0ff */
[----:B------:R-:W-:Y:S02]  /*0180*/  LEA.HI.X.SX32 R5, R0, UR11, 0x1, P0 ;  /* 0x0000000b00057c11 */ /* 0x000fe400080f0eff */
[----:B------:R-:W-:-:S05]  /*0190*/  IADD3 R7, PT, PT, R8, R6, R7 ;  /* 0x0000000608077210 */ /* 0x000fca0007ffe007 */
[----:B------:R-:W-:Y:S01]  /*01a0*/  STG.E.U8 desc[UR4][R4.64], R7 ;  /* 0x0000000704007986 */ /* 0x000fe2000c101104 */
[----:B------:R-:W-:Y:S05]  /*01b0*/  EXIT ;  /* 0x000000000000794d */ /* 0x000fea0003800000 */
.L_x_0:
[----:B------:R-:W-:-:S00]  /*01c0*/  BRA `(.L_x_0) ;  /* 0xfffffffc00fc7947 */ /* 0x000fc0000383ffff */
[----:B------:R-:W-:-:S00]  /*01d0*/  NOP ;  /* 0x0000000000007918 */ /* 0x000fc00000000000 */
        /* <DEDUP_REMOVED lines=10> */
.L_x_2:


//--------------------- .text._Z12embed_kernelPhS_i --------------------------
	.section	.text._Z12embed_kernelPhS_i,"ax",@progbits
	.align	128
        .global         _Z12embed_kernelPhS_i
        .type           _Z12embed_kernelPhS_i,@function
        .size           _Z12embed_kernelPhS_i,(.L_x_3 - _Z12embed_kernelPhS_i)
        .other          _Z12embed_kernelPhS_i,@"STO_CUDA_ENTRY STV_DEFAULT"
_Z12embed_kernelPhS_i:
.text._Z12embed_kernelPhS_i:
        /* <DEDUP_REMOVED lines=9> */
[C---:B------:R-:W-:Y:S01]  /*0090*/  IMAD.SHL.U32 R3, R0.reuse, 0x4, RZ ;  /* 0x0000000400037824 */ /* 0x040fe200078e00ff */
[----:B------:R-:W1:Y:S04]  /*00a0*/  LDCU.64 UR4, c[0x0][0x358] ;  /* 0x00006b00ff0477ac */ /* 0x000e680008000a00 */
[C---:B0-----:R-:W-:Y:S02]  /*00b0*/  IADD3 R2, P1, PT, R3.reuse, UR10, RZ ;  /* 0x0000000a03027c10 */ /* 0x041fe4000ff3e0ff */
[----:B------:R-:W-:Y:S02]  /*00c0*/  IADD3 R4, P0, PT, R0, UR8, RZ ;  /* 0x0000000800047c10 */ /* 0x000fe4000ff1e0ff */
[----:B------:R-:W-:-:S02]  /*00d0*/  LEA.HI.X.SX32 R3, R3, UR11, 0x1, P1 ;  /* 0x0000000b03037c11 */ /* 0x000fc400088f0eff */
[----:B------:R-:W-:-:S03]  /*00e0*/  LEA.HI.X.SX32 R5, R0, UR9, 0x1, P0 ;  /* 0x0000000900057c11 */ /* 0x000fc600080f0eff */
[----:B-1----:R-:W2:Y:S04]  /*00f0*/  LDG.E.U8 R7, desc[UR4][R2.64+0x1] ;  /* 0x0000010402077981 */ /* 0x002ea8000c1e1100 */
[----:B------:R-:W3:Y:S04]  /*0100*/  LDG.E.U8 R4, desc[UR4][R4.64] ;  /* 0x0000000404047981 */ /* 0x000ee8000c1e1100 */
[----:B------:R-:W4:Y:S04]  /*0110*/  LDG.E.U8 R10, desc[UR4][R2.64+0x2] ;  /* 0x00000204020a7981 */ /* 0x000f28000c1e1100 */
[----:B------:R-:W5:Y:S04]  /*0120*/  LDG.E.U8 R0, desc[UR4][R2.64] ;  /* 0x0000000402007981 */ /* 0x000f68000c1e1100 */
[----:B------:R-:W5:Y:S01]  /*0130*/  LDG.E.U8 R12, desc[UR4][R2.64+0x3] ;  /* 0x00000304020c7981 */ /* 0x000f62000c1e1100 */
[----:B--2---:R-:W-:-:S02]  /*0140*/  LOP3.LUT R9, R7, 0xfc, RZ, 0xc0, !PT ;  /* 0x000000fc07097812 */ /* 0x004fc400078ec0ff */
[--C-:B---3--:R-:W-:Y:S02]  /*0150*/  SHF.R.U32.HI R6, RZ, 0x4, R4.reuse ;  /* 0x00000004ff067819 */ /* 0x108fe40000011604 */
[----:B------:R-:W-:Y:S02]  /*0160*/  SHF.R.U32.HI R8, RZ, 0x2, R4 ;  /* 0x00000002ff087819 */ /* 0x000fe40000011604 */
[----:B----4-:R-:W-:Y:S02]  /*0170*/  LOP3.LUT R11, R10, 0xfc, RZ, 0xc0, !PT ;  /* 0x000000fc0a0b7812 */ /* 0x010fe400078ec0ff */
[----:B-----5:R-:W-:Y:S02]  /*0180*/  LOP3.LUT R7, R0, 0xfc, RZ, 0xc0, !PT ;  /* 0x000000fc00077812 */ /* 0x020fe400078ec0ff */
[----:B------:R-:W-:Y:S02]  /*0190*/  LOP3.LUT R13, R12, 0xfc, RZ, 0xc0, !PT ;  /* 0x000000fc0c0d7812 */ /* 0x000fe400078ec0ff */
[----:B------:R-:W-:-:S02]  /*01a0*/  LOP3.LUT R9, R9, 0x3, R6, 0xf8, !PT ;  /* 0x0000000309097812 */ /* 0x000fc400078ef806 */
[----:B------:R-:W-:Y:S02]  /*01b0*/  LOP3.LUT R11, R11, 0x3, R8, 0xf8, !PT ;  /* 0x000000030b0b7812 */ /* 0x000fe400078ef808 */
[----:B------:R-:W-:Y:S02]  /*01c0*/  LEA.HI R7, R4, R7, RZ, 0x1a ;  /* 0x0000000704077211 */ /* 0x000fe400078fd0ff */
[----:B------:R-:W-:Y:S01]  /*01d0*/  LOP3.LUT R13, R13, 0x3, R4, 0xf8, !PT ;  /* 0x000000030d0d7812 */ /* 0x000fe200078ef804 */
[----:B------:R-:W-:Y:S04]  /*01e0*/  STG.E.U8 desc[UR4][R2.64+0x1], R9 ;  /* 0x0000010902007986 */ /* 0x000fe8000c101104 */
[----:B------:R-:W-:Y:S04]  /*01f0*/  STG.E.U8 desc[UR4][R2.64+0x2], R11 ;  /* 0x0000020b02007986 */ /* 0x000fe8000c101104 */
[----:B------:R-:W-:Y:S04]  /*0200*/  STG.E.U8 desc[UR4][R2.64], R7 ;  /* 0x0000000702007986 */ /* 0x000fe8000c101104 */
[----:B------:R-:W-:Y:S01]  /*0210*/  STG.E.U8 desc[UR4][R2.64+0x3], R13 ;  /* 0x0000030d02007986 */ /* 0x000fe2000c101104 */
[----:B------:R-:W-:Y:S05]  /*0220*/  EXIT ;  /* 0x000000000000794d */ /* 0x000fea0003800000 */
.L_x_1:
        /* <DEDUP_REMOVED lines=13> */
.L_x_3:


//--------------------- .nv.shared.reserved.0     --------------------------
	.section	.nv.shared.reserved.0,"aw",@nobits
	.weak		__nv_reservedSMEM_offset_0_alias
	.size		__nv_reservedSMEM_offset_0_alias, 0, 64
	.other		__nv_reservedSMEM_offset_0_alias,@"STO_CUDA_RESERVED_SHARED STV_DEFAULT"
__nv_reservedSMEM_offset_0_alias:
	.zero		0
	.zero		64


//--------------------- .nv.constant0._Z14extract_kernelPhS_i --------------------------
	.section	.nv.constant0._Z14extract_kernelPhS_i,"a",@progbits
	.sectionflags	@""
	.align	4
.nv.constant0._Z14extract_kernelPhS_i:
	.zero		916


//--------------------- .nv.constant0._Z12embed_kernelPhS_i --------------------------
	.section	.nv.constant0._Z12embed_kernelPhS_i,"a",@progbits
	.sectionflags	@""
	.align	4
.nv.constant0._Z12embed_kernelPhS_i:
	.zero		916


//--------------------- SYMBOLS --------------------------

	.type		.nv.reservedSmem.offset0,@object
	.size		.nv.reservedSmem.offset0,0x4
